//
// Generated by NVIDIA NVVM Compiler
//
// Compiler Build ID: CL-36424714
// Cuda compilation tools, release 13.0, V13.0.88
// Based on NVVM 20.0.0
//

.version 9.0
.target sm_100
.address_size 64

	// .globl	_Z27computeHistogramKernelNaivePKiPiii
.extern .shared .align 16 .b8 shared_array[];

.visible .entry _Z27computeHistogramKernelNaivePKiPiii(
	.param .u64 .ptr .align 1 _Z27computeHistogramKernelNaivePKiPiii_param_0,
	.param .u64 .ptr .align 1 _Z27computeHistogramKernelNaivePKiPiii_param_1,
	.param .u32 _Z27computeHistogramKernelNaivePKiPiii_param_2,
	.param .u32 _Z27computeHistogramKernelNaivePKiPiii_param_3
)
{
	.reg .pred 	%p<5>;
	.reg .b32 	%r<9>;
	.reg .b64 	%rd<9>;

	ld.param.u64 	%rd1, [_Z27computeHistogramKernelNaivePKiPiii_param_0];
	ld.param.u64 	%rd2, [_Z27computeHistogramKernelNaivePKiPiii_param_1];
	ld.param.u32 	%r4, [_Z27computeHistogramKernelNaivePKiPiii_param_2];
	ld.param.u32 	%r3, [_Z27computeHistogramKernelNaivePKiPiii_param_3];
	mov.u32 	%r5, %ctaid.x;
	mov.u32 	%r6, %ntid.x;
	mov.u32 	%r7, %tid.x;
	mad.lo.s32 	%r1, %r5, %r6, %r7;
	setp.ge.s32 	%p1, %r1, %r4;
	@%p1 bra 	$L__BB0_3;
	cvta.to.global.u64 	%rd3, %rd1;
	mul.wide.s32 	%rd4, %r1, 4;
	add.s64 	%rd5, %rd3, %rd4;
	ld.global.u32 	%r2, [%rd5];
	setp.lt.s32 	%p2, %r2, 0;
	setp.ge.s32 	%p3, %r2, %r3;
	or.pred  	%p4, %p2, %p3;
	@%p4 bra 	$L__BB0_3;
	cvta.to.global.u64 	%rd6, %rd2;
	mul.wide.u32 	%rd7, %r2, 4;
	add.s64 	%rd8, %rd6, %rd7;
	atom.global.add.u32 	%r8, [%rd8], 1;
$L__BB0_3:
	ret;

}
	// .globl	_Z22computeHistogramKernelPKiPiii
.visible .entry _Z22computeHistogramKernelPKiPiii(
	.param .u64 .ptr .align 1 _Z22computeHistogramKernelPKiPiii_param_0,
	.param .u64 .ptr .align 1 _Z22computeHistogramKernelPKiPiii_param_1,
	.param .u32 _Z22computeHistogramKernelPKiPiii_param_2,
	.param .u32 _Z22computeHistogramKernelPKiPiii_param_3
)
{
	.reg .pred 	%p<12>;
	.reg .b32 	%r<32>;
	.reg .b64 	%rd<9>;

	ld.param.u64 	%rd3, [_Z22computeHistogramKernelPKiPiii_param_0];
	ld.param.u64 	%rd4, [_Z22computeHistogramKernelPKiPiii_param_1];
	ld.param.u32 	%r13, [_Z22computeHistogramKernelPKiPiii_param_2];
	ld.param.u32 	%r14, [_Z22computeHistogramKernelPKiPiii_param_3];
	mov.u32 	%r31, %tid.x;
	mov.u32 	%r15, %ctaid.x;
	mov.u32 	%r2, %ntid.x;
	mad.lo.s32 	%r30, %r15, %r2, %r31;
	setp.gt.s32 	%p1, %r31, %r14;
	@%p1 bra 	$L__BB1_5;
	mov.u32 	%r29, %r31;
$L__BB1_2:
	setp.ge.s32 	%p2, %r29, %r14;
	@%p2 bra 	$L__BB1_4;
	shl.b32 	%r16, %r29, 2;
	mov.u32 	%r17, shared_array;
	add.s32 	%r18, %r17, %r16;
	mov.b32 	%r19, 0;
	st.shared.u32 	[%r18], %r19;
$L__BB1_4:
	add.s32 	%r29, %r29, %r2;
	setp.le.s32 	%p3, %r29, %r14;
	@%p3 bra 	$L__BB1_2;
$L__BB1_5:
	bar.sync 	0;
	setp.ge.s32 	%p4, %r30, %r13;
	@%p4 bra 	$L__BB1_10;
	mov.u32 	%r20, %nctaid.x;
	mul.lo.s32 	%r6, %r2, %r20;
	cvta.to.global.u64 	%rd1, %rd3;
$L__BB1_7:
	mul.wide.s32 	%rd5, %r30, 4;
	add.s64 	%rd6, %rd1, %rd5;
	ld.global.nc.u32 	%r8, [%rd6];
	setp.lt.s32 	%p5, %r8, 0;
	setp.ge.s32 	%p6, %r8, %r14;
	or.pred  	%p7, %p5, %p6;
	@%p7 bra 	$L__BB1_9;
	shl.b32 	%r21, %r8, 2;
	mov.u32 	%r22, shared_array;
	add.s32 	%r23, %r22, %r21;
	atom.shared.add.u32 	%r24, [%r23], 1;
$L__BB1_9:
	add.s32 	%r30, %r30, %r6;
	setp.lt.s32 	%p8, %r30, %r13;
	@%p8 bra 	$L__BB1_7;
$L__BB1_10:
	bar.sync 	0;
	setp.ge.s32 	%p9, %r31, %r14;
	@%p9 bra 	$L__BB1_15;
	cvta.to.global.u64 	%rd2, %rd4;
	mov.u32 	%r26, shared_array;
$L__BB1_12:
	shl.b32 	%r25, %r31, 2;
	add.s32 	%r27, %r26, %r25;
	ld.shared.u32 	%r11, [%r27];
	setp.lt.s32 	%p10, %r11, 1;
	@%p10 bra 	$L__BB1_14;
	mul.wide.s32 	%rd7, %r31, 4;
	add.s64 	%rd8, %rd2, %rd7;
	atom.global.add.u32 	%r28, [%rd8], %r11;
$L__BB1_14:
	add.s32 	%r31, %r31, %r2;
	setp.lt.s32 	%p11, %r31, %r14;
	@%p11 bra 	$L__BB1_12;
$L__BB1_15:
	ret;

}


// ===== COMPILED SASS (sm_100) =====

	.target	sm_100

	.elftype	@"ET_EXEC"


//--------------------- .note.nv.tkinfo           --------------------------
	.section	.note.nv.tkinfo,"",@"SHT_NOTE"
	.sectionflags	@"SHF_NOTE_NV_TKINFO"
	.tkinfo
        /*0018*/ 	.word	0x00000002
        /*0030*/ 	.string	""
        /*0030*/ 	.string	"ptxas"
        /*0030*/ 	.string	"Cuda compilation tools, release 13.0, V13.0.88"
        /*0030*/ 	.string	"Build cuda_13.0.r13.0/compiler.36424714_0"
        /*0030*/ 	.string	"-arch sm_100 -m 64 "



//--------------------- .note.nv.cuinfo           --------------------------
	.section	.note.nv.cuinfo,"",@"SHT_NOTE"
	.sectionflags	@"SHF_NOTE_NV_CUINFO"
        /*0018*/ 	.short	0x0002
        /*001a*/ 	.short	0x0064
        /*001c*/ 	.short	0x0082
	.zero		2


//--------------------- .nv.info                  --------------------------
	.section	.nv.info,"",@"SHT_CUDA_INFO"
	.align	4


	//----- nvinfo : EIATTR_REGCOUNT
	.align		4
        /*0000*/ 	.byte	0x04, 0x2f
        /*0002*/ 	.short	(.L_1 - .L_0)
	.align		4
.L_0:
        /*0004*/ 	.word	index@(_Z27computeHistogramKernelNaivePKiPiii)
        /*0008*/ 	.word	0x0000000a


	//----- nvinfo : EIATTR_FRAME_SIZE
	.align		4
.L_1:
        /*000c*/ 	.byte	0x04, 0x11
        /*000e*/ 	.short	(.L_3 - .L_2)
	.align		4
.L_2:
        /*0010*/ 	.word	index@(_Z27computeHistogramKernelNaivePKiPiii)
        /*0014*/ 	.word	0x00000000


	//----- nvinfo : EIATTR_REGCOUNT
	.align		4
.L_3:
        /*0018*/ 	.byte	0x04, 0x2f
        /*001a*/ 	.short	(.L_5 - .L_4)
	.align		4
.L_4:
        /*001c*/ 	.word	index@(_Z22computeHistogramKernelPKiPiii)
        /*0020*/ 	.word	0x0000000c


	//----- nvinfo : EIATTR_FRAME_SIZE
	.align		4
.L_5:
        /*0024*/ 	.byte	0x04, 0x11
        /*0026*/ 	.short	(.L_7 - .L_6)
	.align		4
.L_6:
        /*0028*/ 	.word	index@(_Z22computeHistogramKernelPKiPiii)
        /*002c*/ 	.word	0x00000000


	//----- nvinfo : EIATTR_MIN_STACK_SIZE
	.align		4
.L_7:
        /*0030*/ 	.byte	0x04, 0x12
        /*0032*/ 	.short	(.L_9 - .L_8)
	.align		4
.L_8:
        /*0034*/ 	.word	index@(_Z22computeHistogramKernelPKiPiii)
        /*0038*/ 	.word	0x00000000


	//----- nvinfo : EIATTR_MIN_STACK_SIZE
	.align		4
.L_9:
        /*003c*/ 	.byte	0x04, 0x12
        /*003e*/ 	.short	(.L_11 - .L_10)
	.align		4
.L_10:
        /*0040*/ 	.word	index@(_Z27computeHistogramKernelNaivePKiPiii)
        /*0044*/ 	.word	0x00000000
.L_11:


//--------------------- .nv.compat                --------------------------
	.section	.nv.compat,"",@"SHT_CUDA_COMPAT_INFO"
	.align	4
        /*0000*/ 	.byte	0x02, 0x09, 0x00, 0x00, 0x02, 0x02, 0x01, 0x00, 0x02, 0x05, 0x05, 0x00, 0x03, 0x07, 0x01, 0x01
        /*0010*/ 	.byte	0x02, 0x03, 0x00, 0x00, 0x02, 0x06, 0x01, 0x00, 0x04, 0x0b, 0x08, 0x00, 0x09, 0x00, 0x00, 0x00
        /*0020*/ 	.byte	0x00, 0x00, 0x00, 0x00


//--------------------- .nv.info._Z22computeHistogramKernelPKiPiii --------------------------
	.section	.nv.info._Z22computeHistogramKernelPKiPiii,"",@"SHT_CUDA_INFO"
	.sectionflags	@""
	.align	4


	//----- nvinfo : EIATTR_CUDA_API_VERSION
	.align		4
        /*0000*/ 	.byte	0x04, 0x37
        /*0002*/ 	.short	(.L_13 - .L_12)
.L_12:
        /*0004*/ 	.word	0x00000082


	//----- nvinfo : EIATTR_KPARAM_INFO
	.align		4
.L_13:
        /*0008*/ 	.byte	0x04, 0x17
        /*000a*/ 	.short	(.L_15 - .L_14)
.L_14:
        /*000c*/ 	.word	0x00000000
        /*0010*/ 	.short	0x0003
        /*0012*/ 	.short	0x0014
        /*0014*/ 	.byte	0x00, 0xf0, 0x11, 0x00


	//----- nvinfo : EIATTR_KPARAM_INFO
	.align		4
.L_15:
        /*0018*/ 	.byte	0x04, 0x17
        /*001a*/ 	.short	(.L_17 - .L_16)
.L_16:
        /*001c*/ 	.word	0x00000000
        /*0020*/ 	.short	0x0002
        /*0022*/ 	.short	0x0010
        /*0024*/ 	.byte	0x00, 0xf0, 0x11, 0x00


	//----- nvinfo : EIATTR_KPARAM_INFO
	.align		4
.L_17:
        /*0028*/ 	.byte	0x04, 0x17
        /*002a*/ 	.short	(.L_19 - .L_18)
.L_18:
        /*002c*/ 	.word	0x00000000
        /*0030*/ 	.short	0x0001
        /*0032*/ 	.short	0x0008
        /*0034*/ 	.byte	0x00, 0xf5, 0x21, 0x00


	//----- nvinfo : EIATTR_KPARAM_INFO
	.align		4
.L_19:
        /*0038*/ 	.byte	0x04, 0x17
        /*003a*/ 	.short	(.L_21 - .L_20)
.L_20:
        /*003c*/ 	.word	0x00000000
        /*0040*/ 	.short	0x0000
        /*0042*/ 	.short	0x0000
        /*0044*/ 	.byte	0x00, 0xf5, 0x21, 0x00


	//----- nvinfo : EIATTR_SPARSE_MMA_MASK
	.align		4
.L_21:
        /*0048*/ 	.byte	0x03, 0x50
        /*004a*/ 	.short	0x0000


	//----- nvinfo : EIATTR_MAXREG_COUNT
	.align		4
        /*004c*/ 	.byte	0x03, 0x1b
        /*004e*/ 	.short	0x00ff


	//----- nvinfo : EIATTR_NUM_BARRIERS
	.align		4
        /*0050*/ 	.byte	0x02, 0x4c
        /*0052*/ 	.byte	0x01
	.zero		1


	//----- nvinfo : EIATTR_MERCURY_ISA_VERSION
	.align		4
        /*0054*/ 	.byte	0x03, 0x5f
        /*0056*/ 	.short	0x0101


	//----- nvinfo : EIATTR_VRC_CTA_INIT_COUNT
	.align		4
        /*0058*/ 	.byte	0x02, 0x4a
	.zero		1
	.zero		1


	//----- nvinfo : EIATTR_EXIT_INSTR_OFFSETS
	.align		4
        /*005c*/ 	.byte	0x04, 0x1c
        /*005e*/ 	.short	(.L_23 - .L_22)


	//   ....[0]....
.L_22:
        /*0060*/ 	.word	0x00000330


	//   ....[1]....
        /*0064*/ 	.word	0x00000440


	//----- nvinfo : EIATTR_CRS_STACK_SIZE
	.align		4
.L_23:
        /*0068*/ 	.byte	0x04, 0x1e
        /*006a*/ 	.short	(.L_25 - .L_24)
.L_24:
        /*006c*/ 	.word	0x00000000


	//----- nvinfo : EIATTR_CBANK_PARAM_SIZE
	.align		4
.L_25:
        /*0070*/ 	.byte	0x03, 0x19
        /*0072*/ 	.short	0x0018


	//----- nvinfo : EIATTR_PARAM_CBANK
	.align		4
        /*0074*/ 	.byte	0x04, 0x0a
        /*0076*/ 	.short	(.L_27 - .L_26)
	.align		4
.L_26:
        /*0078*/ 	.word	index@(.nv.constant0._Z22computeHistogramKernelPKiPiii)
        /*007c*/ 	.short	0x0380
        /*007e*/ 	.short	0x0018


	//----- nvinfo : EIATTR_SW_WAR
	.align		4
.L_27:
        /*0080*/ 	.byte	0x04, 0x36
        /*0082*/ 	.short	(.L_29 - .L_28)
.L_28:
        /*0084*/ 	.word	0x00000008
.L_29:


//--------------------- .nv.info._Z27computeHistogramKernelNaivePKiPiii --------------------------
	.section	.nv.info._Z27computeHistogramKernelNaivePKiPiii,"",@"SHT_CUDA_INFO"
	.sectionflags	@""
	.align	4


	//----- nvinfo : EIATTR_CUDA_API_VERSION
	.align		4
        /*0000*/ 	.byte	0x04, 0x37
        /*0002*/ 	.short	(.L_31 - .L_30)
.L_30:
        /*0004*/ 	.word	0x00000082


	//----- nvinfo : EIATTR_KPARAM_INFO
	.align		4
.L_31:
        /*0008*/ 	.byte	0x04, 0x17
        /*000a*/ 	.short	(.L_33 - .L_32)
.L_32:
        /*000c*/ 	.word	0x00000000
        /*0010*/ 	.short	0x0003
        /*0012*/ 	.short	0x0014
        /*0014*/ 	.byte	0x00, 0xf0, 0x11, 0x00


	//----- nvinfo : EIATTR_KPARAM_INFO
	.align		4
.L_33:
        /*0018*/ 	.byte	0x04, 0x17
        /*001a*/ 	.short	(.L_35 - .L_34)
.L_34:
        /*001c*/ 	.word	0x00000000
        /*0020*/ 	.short	0x0002
        /*0022*/ 	.short	0x0010
        /*0024*/ 	.byte	0x00, 0xf0, 0x11, 0x00


	//----- nvinfo : EIATTR_KPARAM_INFO
	.align		4
.L_35:
        /*0028*/ 	.byte	0x04, 0x17
        /*002a*/ 	.short	(.L_37 - .L_36)
.L_36:
        /*002c*/ 	.word	0x00000000
        /*0030*/ 	.short	0x0001
        /*0032*/ 	.short	0x0008
        /*0034*/ 	.byte	0x00, 0xf5, 0x21, 0x00


	//----- nvinfo : EIATTR_KPARAM_INFO
	.align		4
.L_37:
        /*0038*/ 	.byte	0x04, 0x17
        /*003a*/ 	.short	(.L_39 - .L_38)
.L_38:
        /*003c*/ 	.word	0x00000000
        /*0040*/ 	.short	0x0000
        /*0042*/ 	.short	0x0000
        /*0044*/ 	.byte	0x00, 0xf5, 0x21, 0x00


	//----- nvinfo : EIATTR_SPARSE_MMA_MASK
	.align		4
.L_39:
        /*0048*/ 	.byte	0x03, 0x50
        /*004a*/ 	.short	0x0000


	//----- nvinfo : EIATTR_MAXREG_COUNT
	.align		4
        /*004c*/ 	.byte	0x03, 0x1b
        /*004e*/ 	.short	0x00ff


	//----- nvinfo : EIATTR_MERCURY_ISA_VERSION
	.align		4
        /*0050*/ 	.byte	0x03, 0x5f
        /*0052*/ 	.short	0x0101


	//----- nvinfo : EIATTR_VRC_CTA_INIT_COUNT
	.align		4
        /*0054*/ 	.byte	0x02, 0x4a
	.zero		1
	.zero		1


	//----- nvinfo : EIATTR_EXIT_INSTR_OFFSETS
	.align		4
        /*0058*/ 	.byte	0x04, 0x1c
        /*005a*/ 	.short	(.L_41 - .L_40)


	//   ....[0]....
.L_40:
        /*005c*/ 	.word	0x00000070


	//   ....[1]....
        /*0060*/ 	.word	0x000000f0


	//   ....[2]....
        /*0064*/ 	.word	0x00000140


	//----- nvinfo : EIATTR_CBANK_PARAM_SIZE
	.align		4
.L_41:
        /*0068*/ 	.byte	0x03, 0x19
        /*006a*/ 	.short	0x0018


	//----- nvinfo : EIATTR_PARAM_CBANK
	.align		4
        /*006c*/ 	.byte	0x04, 0x0a
        /*006e*/ 	.short	(.L_43 - .L_42)
	.align		4
.L_42:
        /*0070*/ 	.word	index@(.nv.constant0._Z27computeHistogramKernelNaivePKiPiii)
        /*0074*/ 	.short	0x0380
        /*0076*/ 	.short	0x0018


	//----- nvinfo : EIATTR_SW_WAR
	.align		4
.L_43:
        /*0078*/ 	.byte	0x04, 0x36
        /*007a*/ 	.short	(.L_45 - .L_44)
.L_44:
        /*007c*/ 	.word	0x00000008
.L_45:


//--------------------- .nv.callgraph             --------------------------
	.section	.nv.callgraph,"",@"SHT_CUDA_CALLGRAPH"
	.align	4
	.sectionentsize	8
	.align		4
        /*0000*/ 	.word	0x00000000
	.align		4
        /*0004*/ 	.word	0xffffffff
	.align		4
        /*0008*/ 	.word	0x00000000
	.align		4
        /*000c*/ 	.word	0xfffffffe
	.align		4
        /*0010*/ 	.word	0x00000000
	.align		4
        /*0014*/ 	.word	0xfffffffd
	.align		4
        /*0018*/ 	.word	0x00000000
	.align		4
        /*001c*/ 	.word	0xfffffffc


//--------------------- .text._Z22computeHistogramKernelPKiPiii --------------------------
	.section	.text._Z22computeHistogramKernelPKiPiii,"ax",@progbits
	.align	128
        .global         _Z22computeHistogramKernelPKiPiii
        .type           _Z22computeHistogramKernelPKiPiii,@function
        .size           _Z22computeHistogramKernelPKiPiii,(.L_x_13 - _Z22computeHistogramKernelPKiPiii)
        .other          _Z22computeHistogramKernelPKiPiii,@"STO_CUDA_ENTRY STV_DEFAULT"
_Z22computeHistogramKernelPKiPiii:
.text._Z22computeHistogramKernelPKiPiii:
[----:B------:R-:W-:Y:S01]  /*0000*/  LDC R1, c[0x0][0x37c] ;  /* 0x0000df00ff017b82 */ /* 0x000fe20000000800 */
[----:B------:R-:W0:Y:S01]  /*0010*/  S2R R7, SR_TID.X ;  /* 0x0000000000077919 */ /* 0x000e220000002100 */
[----:B------:R-:W1:Y:S06]  /*0020*/  LDCU UR5, c[0x0][0x394] ;  /* 0x00007280ff0577ac */ /* 0x000e6c0008000800 */
[----:B------:R-:W2:Y:S01]  /*0030*/  S2UR UR4, SR_CTAID.X ;  /* 0x00000000000479c3 */ /* 0x000ea20000002500 */
[----:B------:R-:W-:Y:S07]  /*0040*/  BSSY.RECONVERGENT B0, `(.L_x_0) ;  /* 0x0000011000007945 */ /* 0x000fee0003800200 */
[----:B------:R-:W2:Y:S01]  /*0050*/  LDC R6, c[0x0][0x360] ;  /* 0x0000d800ff067b82 */ /* 0x000ea20000000800 */
[----:B-1----:R-:W-:-:S05]  /*0060*/  IMAD.U32 R8, RZ, RZ, UR5 ;  /* 0x00000005ff087e24 */ /* 0x002fca000f8e00ff */
[----:B0-----:R-:W-:Y:S01]  /*0070*/  ISETP.GT.AND P0, PT, R7, R8, PT ;  /* 0x000000080700720c */ /* 0x001fe20003f04270 */
[----:B--2---:R-:W-:-:S12]  /*0080*/  IMAD R9, R6, UR4, R7 ;  /* 0x0000000406097c24 */ /* 0x004fd8000f8e0207 */
[----:B------:R-:W-:Y:S05]  /*0090*/  @P0 BRA `(.L_x_1) ;  /* 0x00000000002c0947 */ /* 0x000fea0003800000 */
[----:B------:R-:W0:Y:S01]  /*00a0*/  LDC R8, c[0x0][0x394] ;  /* 0x0000e500ff087b82 */ /* 0x000e220000000800 */
[----:B------:R-:W-:-:S07]  /*00b0*/  IMAD.MOV.U32 R0, RZ, RZ, R7 ;  /* 0x000000ffff007224 */ /* 0x000fce00078e0007 */
.L_x_2:
[----:B0-----:R-:W-:-:S13]  /*00c0*/  ISETP.GE.AND P0, PT, R0, R8, PT ;  /* 0x000000080000720c */ /* 0x001fda0003f06270 */
[----:B------:R-:W0:Y:S01]  /*00d0*/  @!P0 S2R R3, SR_CgaCtaId ;  /* 0x0000000000038919 */ /* 0x000e220000008800 */
[----:B------:R-:W-:-:S04]  /*00e0*/  @!P0 MOV R2, 0x400 ;  /* 0x0000040000028802 */ /* 0x000fc80000000f00 */
[----:B0-----:R-:W-:-:S05]  /*00f0*/  @!P0 LEA R3, R3, R2, 0x18 ;  /* 0x0000000203038211 */ /* 0x001fca00078ec0ff */
[----:B------:R-:W-:Y:S02]  /*0100*/  @!P0 IMAD R3, R0, 0x4, R3 ;  /* 0x0000000400038824 */ /* 0x000fe400078e0203 */
[----:B------:R-:W-:-:S03]  /*0110*/  IMAD.IADD R0, R6, 0x1, R0 ;  /* 0x0000000106007824 */ /* 0x000fc600078e0200 */
[----:B------:R1:W-:Y:S02]  /*0120*/  @!P0 STS [R3], RZ ;  /* 0x000000ff03008388 */ /* 0x0003e40000000800 */
[----:B------:R-:W-:-:S13]  /*0130*/  ISETP.GT.AND P0, PT, R0, R8, PT ;  /* 0x000000080000720c */ /* 0x000fda0003f04270 */
[----:B-1----:R-:W-:Y:S05]  /*0140*/  @!P0 BRA `(.L_x_2) ;  /* 0xfffffffc00dc8947 */ /* 0x002fea000383ffff */
.L_x_1:
[----:B------:R-:W-:Y:S05]  /*0150*/  BSYNC.RECONVERGENT B0 ;  /* 0x0000000000007941 */ /* 0x000fea0003800200 */
.L_x_0:
[----:B------:R-:W0:Y:S01]  /*0160*/  LDCU UR4, c[0x0][0x390] ;  /* 0x00007200ff0477ac */ /* 0x000e220008000800 */
[----:B------:R-:W-:Y:S01]  /*0170*/  BSSY.RECONVERGENT B0, `(.L_x_3) ;  /* 0x0000019000007945 */ /* 0x000fe20003800200 */
[----:B------:R-:W1:Y:S01]  /*0180*/  LDCU.64 UR6, c[0x0][0x358] ;  /* 0x00006b00ff0677ac */ /* 0x000e620008000a00 */
[----:B------:R-:W2:Y:S01]  /*0190*/  LDCU.64 UR8, c[0x0][0x390] ;  /* 0x00007200ff0877ac */ /* 0x000ea20008000a00 */
[----:B------:R-:W-:Y:S01]  /*01a0*/  BAR.SYNC.DEFER_BLOCKING 0x0 ;  /* 0x0000000000007b1d */ /* 0x000fe20000010000 */
[----:B0-----:R-:W-:-:S13]  /*01b0*/  ISETP.GE.AND P0, PT, R9, UR4, PT ;  /* 0x0000000409007c0c */ /* 0x001fda000bf06270 */
[----:B-12---:R-:W-:Y:S05]  /*01c0*/  @P0 BRA `(.L_x_4) ;  /* 0x00000000004c0947 */ /* 0x006fea0003800000 */
[----:B------:R-:W0:Y:S01]  /*01d0*/  LDC.64 R4, c[0x0][0x380] ;  /* 0x0000e000ff047b82 */ /* 0x000e220000000a00 */
[----:B------:R-:W1:Y:S02]  /*01e0*/  LDCU UR4, c[0x0][0x370] ;  /* 0x00006e00ff0477ac */ /* 0x000e640008000800 */
[----:B-1----:R-:W-:-:S07]  /*01f0*/  IMAD R0, R6, UR4, RZ ;  /* 0x0000000406007c24 */ /* 0x002fce000f8e02ff */
.L_x_7:
[----:B0-----:R-:W-:-:S06]  /*0200*/  IMAD.WIDE R2, R9, 0x4, R4 ;  /* 0x0000000409027825 */ /* 0x001fcc00078e0204 */
[----:B------:R-:W2:Y:S01]  /*0210*/  LDG.E.CONSTANT R3, desc[UR6][R2.64] ;  /* 0x0000000602037981 */ /* 0x000ea2000c1e9900 */
[----:B------:R-:W-:Y:S01]  /*0220*/  IMAD.U32 R8, RZ, RZ, UR9 ;  /* 0x00000009ff087e24 */ /* 0x000fe2000f8e00ff */
[----:B------:R-:W-:Y:S01]  /*0230*/  BSSY.RECONVERGENT B1, `(.L_x_5) ;  /* 0x000000b000017945 */ /* 0x000fe20003800200 */
[----:B------:R-:W-:-:S05]  /*0240*/  IMAD.IADD R9, R0, 0x1, R9 ;  /* 0x0000000100097824 */ /* 0x000fca00078e0209 */
[----:B------:R-:W-:Y:S02]  /*0250*/  ISETP.GE.AND P1, PT, R9, UR8, PT ;  /* 0x0000000809007c0c */ /* 0x000fe4000bf26270 */
[----:B--2---:R-:W-:-:S04]  /*0260*/  ISETP.GE.AND P0, PT, R3, R8, PT ;  /* 0x000000080300720c */ /* 0x004fc80003f06270 */
[----:B------:R-:W-:-:S13]  /*0270*/  ISETP.LT.OR P0, PT, R3, RZ, P0 ;  /* 0x000000ff0300720c */ /* 0x000fda0000701670 */
[----:B------:R-:W-:Y:S05]  /*0280*/  @P0 BRA `(.L_x_6) ;  /* 0x0000000000140947 */ /* 0x000fea0003800000 */
[----:B------:R-:W0:Y:S01]  /*0290*/  S2UR UR5, SR_CgaCtaId ;  /* 0x00000000000579c3 */ /* 0x000e220000008800 */
[----:B------:R-:W-:Y:S02]  /*02a0*/  UMOV UR4, 0x400 ;  /* 0x0000040000047882 */ /* 0x000fe40000000000 */
[----:B0-----:R-:W-:-:S06]  /*02b0*/  ULEA UR4, UR5, UR4, 0x18 ;  /* 0x0000000405047291 */ /* 0x001fcc000f8ec0ff */
[----:B------:R-:W-:-:S05]  /*02c0*/  LEA R2, R3, UR4, 0x2 ;  /* 0x0000000403027c11 */ /* 0x000fca000f8e10ff */
[----:B------:R0:W-:Y:S02]  /*02d0*/  ATOMS.POPC.INC.32 RZ, [R2+URZ] ;  /* 0x0000000002ff7f8c */ /* 0x0001e4000d8000ff */
.L_x_6:
[----:B------:R-:W-:Y:S05]  /*02e0*/  BSYNC.RECONVERGENT B1 ;  /* 0x0000000000017941 */ /* 0x000fea0003800200 */
.L_x_5:
[----:B------:R-:W-:Y:S05]  /*02f0*/  @!P1 BRA `(.L_x_7) ;  /* 0xfffffffc00c09947 */ /* 0x000fea000383ffff */
.L_x_4:
[----:B------:R-:W-:Y:S05]  /*0300*/  BSYNC.RECONVERGENT B0 ;  /* 0x0000000000007941 */ /* 0x000fea0003800200 */
.L_x_3:
[----:B------:R-:W-:Y:S01]  /*0310*/  BAR.SYNC.DEFER_BLOCKING 0x0 ;  /* 0x0000000000007b1d */ /* 0x000fe20000010000 */
[----:B------:R-:W-:-:S13]  /*0320*/  ISETP.GE.AND P0, PT, R7, R8, PT ;  /* 0x000000080700720c */ /* 0x000fda0003f06270 */
[----:B------:R-:W-:Y:S05]  /*0330*/  @P0 EXIT ;  /* 0x000000000000094d */ /* 0x000fea0003800000 */
[----:B------:R-:W1:Y:S01]  /*0340*/  S2UR UR5, SR_CgaCtaId ;  /* 0x00000000000579c3 */ /* 0x000e620000008800 */
[----:B------:R-:W-:Y:S01]  /*0350*/  UMOV UR4, 0x400 ;  /* 0x0000040000047882 */ /* 0x000fe20000000000 */
[----:B------:R-:W2:Y:S06]  /*0360*/  LDCU UR8, c[0x0][0x394] ;  /* 0x00007280ff0877ac */ /* 0x000eac0008000800 */
[----:B------:R-:W3:Y:S01]  /*0370*/  LDC.64 R4, c[0x0][0x388] ;  /* 0x0000e200ff047b82 */ /* 0x000ee20000000a00 */
[----:B-12---:R-:W-:-:S12]  /*0380*/  ULEA UR4, UR5, UR4, 0x18 ;  /* 0x0000000405047291 */ /* 0x006fd8000f8ec0ff */
.L_x_10:
[----:B------:R-:W-:Y:S01]  /*0390*/  LEA R0, R7, UR4, 0x2 ;  /* 0x0000000407007c11 */ /* 0x000fe2000f8e10ff */
[----:B------:R-:W-:Y:S04]  /*03a0*/  BSSY.RECONVERGENT B0, `(.L_x_8) ;  /* 0x0000006000007945 */ /* 0x000fe80003800200 */
[----:B-1----:R-:W1:Y:S02]  /*03b0*/  LDS R9, [R0] ;  /* 0x0000000000097984 */ /* 0x002e640000000800 */
[----:B-1----:R-:W-:-:S13]  /*03c0*/  ISETP.GE.AND P0, PT, R9, 0x1, PT ;  /* 0x000000010900780c */ /* 0x002fda0003f06270 */
[----:B------:R-:W-:Y:S05]  /*03d0*/  @!P0 BRA `(.L_x_9) ;  /* 0x0000000000088947 */ /* 0x000fea0003800000 */
[----:B0--3--:R-:W-:-:S05]  /*03e0*/  IMAD.WIDE R2, R7, 0x4, R4 ;  /* 0x0000000407027825 */ /* 0x009fca00078e0204 */
[----:B------:R1:W-:Y:S02]  /*03f0*/  REDG.E.ADD.STRONG.GPU desc[UR6][R2.64], R9 ;  /* 0x000000090200798e */ /* 0x0003e4000c12e106 */
.L_x_9:
[----:B------:R-:W-:Y:S05]  /*0400*/  BSYNC.RECONVERGENT B0 ;  /* 0x0000000000007941 */ /* 0x000fea0003800200 */
.L_x_8:
[----:B------:R-:W-:-:S05]  /*0410*/  IMAD.IADD R7, R6, 0x1, R7 ;  /* 0x0000000106077824 */ /* 0x000fca00078e0207 */
[----:B------:R-:W-:-:S13]  /*0420*/  ISETP.GE.AND P0, PT, R7, UR8, PT ;  /* 0x0000000807007c0c */ /* 0x000fda000bf06270 */
[----:B------:R-:W-:Y:S05]  /*0430*/  @!P0 BRA `(.L_x_10) ;  /* 0xfffffffc00d48947 */ /* 0x000fea000383ffff */
[----:B------:R-:W-:Y:S05]  /*0440*/  EXIT ;  /* 0x000000000000794d */ /* 0x000fea0003800000 */
.L_x_11:
[----:B------:R-:W-:-:S00]  /*0450*/  BRA `(.L_x_11) ;  /* 0xfffffffc00fc7947 */ /* 0x000fc0000383ffff */
[----:B------:R-:W-:-:S00]  /*0460*/  NOP ;  /* 0x0000000000007918 */ /* 0x000fc00000000000 */
        /* <DEDUP_REMOVED lines=9> */
.L_x_13:


//--------------------- .text._Z27computeHistogramKernelNaivePKiPiii --------------------------
	.section	.text._Z27computeHistogramKernelNaivePKiPiii,"ax",@progbits
	.align	128
        .global         _Z27computeHistogramKernelNaivePKiPiii
        .type           _Z27computeHistogramKernelNaivePKiPiii,@function
        .size           _Z27computeHistogramKernelNaivePKiPiii,(.L_x_14 - _Z27computeHistogramKernelNaivePKiPiii)
        .other          _Z27computeHistogramKernelNaivePKiPiii,@"STO_CUDA_ENTRY STV_DEFAULT"
_Z27computeHistogramKernelNaivePKiPiii:
.text._Z27computeHistogramKernelNaivePKiPiii:
[----:B------:R-:W-:Y:S01]  /*0000*/  LDC R1, c[0x0][0x37c] ;  /* 0x0000df00ff017b82 */ /* 0x000fe20000000800 */
[----:B------:R-:W0:Y:S07]  /*0010*/  S2R R0, SR_TID.X ;  /* 0x0000000000007919 */ /* 0x000e2e0000002100 */
[----:B------:R-:W0:Y:S01]  /*0020*/  S2UR UR4, SR_CTAID.X ;  /* 0x00000000000479c3 */ /* 0x000e220000002500 */
[----:B------:R-:W1:Y:S07]  /*0030*/  LDCU UR5, c[0x0][0x390] ;  /* 0x00007200ff0577ac */ /* 0x000e6e0008000800 */
[----:B------:R-:W0:Y:S02]  /*0040*/  LDC R5, c[0x0][0x360] ;  /* 0x0000d800ff057b82 */ /* 0x000e240000000800 */
[----:B0-----:R-:W-:-:S05]  /*0050*/  IMAD R5, R5, UR4, R0 ;  /* 0x0000000405057c24 */ /* 0x001fca000f8e0200 */
[----:B-1----:R-:W-:-:S13]  /*0060*/  ISETP.GE.AND P0, PT, R5, UR5, PT ;  /* 0x0000000505007c0c */ /* 0x002fda000bf06270 */
[----:B------:R-:W-:Y:S05]  /*0070*/  @P0 EXIT ;  /* 0x000000000000094d */ /* 0x000fea0003800000 */
[----:B------:R-:W0:Y:S01]  /*0080*/  LDC.64 R2, c[0x0][0x380] ;  /* 0x0000e000ff027b82 */ /* 0x000e220000000a00 */
[----:B------:R-:W1:Y:S01]  /*0090*/  LDCU.64 UR4, c[0x0][0x358] ;  /* 0x00006b00ff0477ac */ /* 0x000e620008000a00 */
[----:B------:R-:W2:Y:S01]  /*00a0*/  LDCU UR6, c[0x0][0x394] ;  /* 0x00007280ff0677ac */ /* 0x000ea20008000800 */
[----:B0-----:R-:W-:-:S05]  /*00b0*/  IMAD.WIDE R2, R5, 0x4, R2 ;  /* 0x0000000405027825 */ /* 0x001fca00078e0202 */
[----:B-1----:R-:W2:Y:S02]  /*00c0*/  LDG.E R5, desc[UR4][R2.64] ;  /* 0x0000000402057981 */ /* 0x002ea4000c1e1900 */
[----:B--2---:R-:W-:-:S04]  /*00d0*/  ISETP.GE.AND P0, PT, R5, UR6, PT ;  /* 0x0000000605007c0c */ /* 0x004fc8000bf06270 */
[----:B------:R-:W-:-:S13]  /*00e0*/  ISETP.LT.OR P0, PT, R5, RZ, P0 ;  /* 0x000000ff0500720c */ /* 0x000fda0000701670 */
[----:B------:R-:W-:Y:S05]  /*00f0*/  @P0 EXIT ;  /* 0x000000000000094d */ /* 0x000fea0003800000 */
[----:B------:R-:W0:Y:S01]  /*0100*/  LDC.64 R2, c[0x0][0x388] ;  /* 0x0000e200ff027b82 */ /* 0x000e220000000a00 */
[----:B------:R-:W-:Y:S02]  /*0110*/  HFMA2 R7, -RZ, RZ, 0, 5.9604644775390625e-08 ;  /* 0x00000001ff077431 */ /* 0x000fe400000001ff */
[----:B0-----:R-:W-:-:S05]  /*0120*/  IMAD.WIDE.U32 R2, R5, 0x4, R2 ;  /* 0x0000000405027825 */ /* 0x001fca00078e0002 */
[----:B------:R-:W-:Y:S01]  /*0130*/  REDG.E.ADD.STRONG.GPU desc[UR4][R2.64], R7 ;  /* 0x000000070200798e */ /* 0x000fe2000c12e104 */
[----:B------:R-:W-:Y:S05]  /*0140*/  EXIT ;  /* 0x000000000000794d */ /* 0x000fea0003800000 */
.L_x_12:
        /* <DEDUP_REMOVED lines=11> */
.L_x_14:


//--------------------- .nv.shared._Z22computeHistogramKernelPKiPiii --------------------------
	.section	.nv.shared._Z22computeHistogramKernelPKiPiii,"aw",@nobits
	.sectionflags	@""
	.align	16
	.zero		1024


//--------------------- .nv.shared.reserved.0     --------------------------
	.section	.nv.shared.reserved.0,"aw",@nobits
	.weak		__nv_reservedSMEM_offset_0_alias
	.size		__nv_reservedSMEM_offset_0_alias, 0, 64
	.other		__nv_reservedSMEM_offset_0_alias,@"STO_CUDA_RESERVED_SHARED STV_DEFAULT"
__nv_reservedSMEM_offset_0_alias:
	.zero		0
	.zero		64


//--------------------- .nv.shared._Z27computeHistogramKernelNaivePKiPiii --------------------------
	.section	.nv.shared._Z27computeHistogramKernelNaivePKiPiii,"aw",@nobits
	.sectionflags	@""
	.align	16
	.zero		1024


//--------------------- .nv.constant0._Z22computeHistogramKernelPKiPiii --------------------------
	.section	.nv.constant0._Z22computeHistogramKernelPKiPiii,"a",@progbits
	.sectionflags	@""
	.align	4
.nv.constant0._Z22computeHistogramKernelPKiPiii:
	.zero		920


//--------------------- .nv.constant0._Z27computeHistogramKernelNaivePKiPiii --------------------------
	.section	.nv.constant0._Z27computeHistogramKernelNaivePKiPiii,"a",@progbits
	.sectionflags	@""
	.align	4
.nv.constant0._Z27computeHistogramKernelNaivePKiPiii:
	.zero		920


//--------------------- SYMBOLS --------------------------

	.type		.nv.reservedSmem.offset0,@object
	.size		.nv.reservedSmem.offset0,0x4
	.type		.nv.reservedSmem.cap,@object
	.size		.nv.reservedSmem.cap,0x4
